	.headerflags	@"EF_CUDA_TEXMODE_UNIFIED EF_CUDA_64BIT_ADDRESS EF_CUDA_ACCELERATORS EF_CUDA_SM90 EF_CUDA_VIRTUAL_SM(EF_CUDA_SM90)"
	.elftype	@"ET_EXEC"


//--------------------- .nv.info                  --------------------------
	.section	.nv.info,"",@"SHT_CUDA_INFO"
	.align	4


	//----- nvinfo : EIATTR_REGCOUNT
	.align		4
        /*0000*/ 	.byte	0x04, 0x2f
        /*0002*/ 	.short	(.L_1 - .L_0)
	.align		4
.L_0:
        /*0004*/ 	.word	index@(triton_poi_fused_mean_25)
        /*0008*/ 	.word	0x00000010


	//----- nvinfo : EIATTR_MIN_STACK_SIZE
	.align		4
.L_1:
        /*000c*/ 	.byte	0x04, 0x12
        /*000e*/ 	.short	(.L_3 - .L_2)
	.align		4
.L_2:
        /*0010*/ 	.word	index@(triton_poi_fused_mean_25)
        /*0014*/ 	.word	0x00000000


	//----- nvinfo : EIATTR_FRAME_SIZE
	.align		4
.L_3:
        /*0018*/ 	.byte	0x04, 0x11
        /*001a*/ 	.short	(.L_5 - .L_4)
	.align		4
.L_4:
        /*001c*/ 	.word	index@(triton_poi_fused_mean_25)
        /*0020*/ 	.word	0x00000000


	//----- nvinfo : EIATTR_MIN_STACK_SIZE
	.align		4
.L_5:
        /*0024*/ 	.byte	0x04, 0x12
        /*0026*/ 	.short	(.L_7 - .L_6)
	.align		4
.L_6:
        /*0028*/ 	.word	index@(triton_poi_fused_mean_25)
        /*002c*/ 	.word	0x00000000
.L_7:


//--------------------- .nv.info.triton_poi_fused_mean_25 --------------------------
	.section	.nv.info.triton_poi_fused_mean_25,"",@"SHT_CUDA_INFO"
	.sectionflags	@""
	.align	4


	//----- nvinfo : EIATTR_CUDA_API_VERSION
	.align		4
        /*0000*/ 	.byte	0x04, 0x37
        /*0002*/ 	.short	(.L_9 - .L_8)
.L_8:
        /*0004*/ 	.word	0x0000007c


	//----- nvinfo : EIATTR_KPARAM_INFO
	.align		4
.L_9:
        /*0008*/ 	.byte	0x04, 0x17
        /*000a*/ 	.short	(.L_11 - .L_10)
.L_10:
        /*000c*/ 	.word	0x00000000
        /*0010*/ 	.short	0x0002
        /*0012*/ 	.short	0x0010
        /*0014*/ 	.byte	0x00, 0xf0, 0x11, 0x00


	//----- nvinfo : EIATTR_KPARAM_INFO
	.align		4
.L_11:
        /*0018*/ 	.byte	0x04, 0x17
        /*001a*/ 	.short	(.L_13 - .L_12)
.L_12:
        /*001c*/ 	.word	0x00000000
        /*0020*/ 	.short	0x0001
        /*0022*/ 	.short	0x0008
        /*0024*/ 	.byte	0x00, 0xf4, 0x21, 0x00


	//----- nvinfo : EIATTR_KPARAM_INFO
	.align		4
.L_13:
        /*0028*/ 	.byte	0x04, 0x17
        /*002a*/ 	.short	(.L_15 - .L_14)
.L_14:
        /*002c*/ 	.word	0x00000000
        /*0030*/ 	.short	0x0000
        /*0032*/ 	.short	0x0000
        /*0034*/ 	.byte	0x00, 0xf4, 0x21, 0x00


	//----- nvinfo : EIATTR_SPARSE_MMA_MASK
	.align		4
.L_15:
        /*0038*/ 	.byte	0x03, 0x50
        /*003a*/ 	.short	0x0000


	//----- nvinfo : EIATTR_MAXREG_COUNT
	.align		4
        /*003c*/ 	.byte	0x03, 0x1b
        /*003e*/ 	.short	0x00ff


	//----- nvinfo : EIATTR_EXIT_INSTR_OFFSETS
	.align		4
        /*0040*/ 	.byte	0x04, 0x1c
        /*0042*/ 	.short	(.L_17 - .L_16)


	//   ....[0]....
.L_16:
        /*0044*/ 	.word	0x00000240


	//----- nvinfo : EIATTR_REQNTID
	.align		4
.L_17:
        /*0048*/ 	.byte	0x04, 0x10
        /*004a*/ 	.short	(.L_19 - .L_18)
.L_18:
        /*004c*/ 	.word	0x00000080
        /*0050*/ 	.word	0x00000001
        /*0054*/ 	.word	0x00000001


	//----- nvinfo : EIATTR_CBANK_PARAM_SIZE
	.align		4
.L_19:
        /*0058*/ 	.byte	0x03, 0x19
        /*005a*/ 	.short	0x0014


	//----- nvinfo : EIATTR_PARAM_CBANK
	.align		4
        /*005c*/ 	.byte	0x04, 0x0a
        /*005e*/ 	.short	(.L_21 - .L_20)
	.align		4
.L_20:
        /*0060*/ 	.word	index@(.nv.constant0.triton_poi_fused_mean_25)
        /*0064*/ 	.short	0x0210
        /*0066*/ 	.short	0x0014


	//----- nvinfo : EIATTR_SW_WAR
	.align		4
.L_21:
        /*0068*/ 	.byte	0x04, 0x36
        /*006a*/ 	.short	(.L_23 - .L_22)
.L_22:
        /*006c*/ 	.word	0x00000008
.L_23:


//--------------------- .nv.callgraph             --------------------------
	.section	.nv.callgraph,"",@"SHT_CUDA_CALLGRAPH"
	.align	4
	.sectionentsize	8
	.align		4
        /*0000*/ 	.word	0x00000000
	.align		4
        /*0004*/ 	.word	0xffffffff
	.align		4
        /*0008*/ 	.word	0x00000000
	.align		4
        /*000c*/ 	.word	0xfffffffe
	.align		4
        /*0010*/ 	.word	0x00000000
	.align		4
        /*0014*/ 	.word	0xfffffffd
	.align		4
        /*0018*/ 	.word	0x00000000
	.align		4
        /*001c*/ 	.word	0xfffffffc


//--------------------- .text.triton_poi_fused_mean_25 --------------------------
	.section	.text.triton_poi_fused_mean_25,"ax",@progbits
	.align	128
        .global         triton_poi_fused_mean_25
        .type           triton_poi_fused_mean_25,@function
        .size           triton_poi_fused_mean_25,(.L_x_1 - triton_poi_fused_mean_25)
        .other          triton_poi_fused_mean_25,@"STO_CUDA_ENTRY STV_DEFAULT"
triton_poi_fused_mean_25:
.text.triton_poi_fused_mean_25:
[----:B------:R-:W-:Y:S01]  /*0000*/  LDC R1, c[0x0][0x28] ;  /* 0x00000a00ff017b82 */ /* 0x000fe20000000800 */
[----:B------:R-:W1:Y:S01]  /*0010*/  S2R R0, SR_TID.X ;  /* 0x0000000000007919 */ /* 0x000e620000002100 */
[----:B------:R-:W-:Y:S01]  /*0020*/  ULDC.64 UR4, c[0x0][0x208] ;  /* 0x0000820000047ab9 */ /* 0x000fe20000000a00 */
[----:B------:R-:W2:Y:S01]  /*0030*/  S2R R3, SR_CTAID.X ;  /* 0x0000000000037919 */ /* 0x000ea20000002500 */
[----:B-1----:R-:W-:-:S04]  /*0040*/  SHF.L.U32 R0, R0, 0x1, RZ ;  /* 0x0000000100007819 */ /* 0x002fc800000006ff */
[----:B------:R-:W-:-:S04]  /*0050*/  LOP3.LUT R0, R0, 0xfe, RZ, 0xc0, !PT ;  /* 0x000000fe00007812 */ /* 0x000fc800078ec0ff */
[----:B--2---:R-:W-:Y:S02]  /*0060*/  LEA R0, R3, R0, 0x8 ;  /* 0x0000000003007211 */ /* 0x004fe400078e40ff */
[----:B------:R-:W1:Y:S02]  /*0070*/  LDC.64 R2, c[0x0][0x210] ;  /* 0x00008400ff027b82 */ /* 0x000e640000000a00 */
[----:B------:R-:W-:-:S04]  /*0080*/  SHF.R.S32.HI R5, RZ, 0x1f, R0 ;  /* 0x0000001fff057819 */ /* 0x000fc80000011400 */
[----:B------:R-:W-:-:S04]  /*0090*/  LEA.HI R5, R5, R0, RZ, 0xb ;  /* 0x0000000005057211 */ /* 0x000fc800078f58ff */
[C---:B------:R-:W-:Y:S02]  /*00a0*/  SHF.L.U32 R4, R5.reuse, 0x2, RZ ;  /* 0x0000000205047819 */ /* 0x040fe400000006ff */
[----:B------:R-:W-:Y:S02]  /*00b0*/  LOP3.LUT R5, R5, 0xfffff800, RZ, 0xc0, !PT ;  /* 0xfffff80005057812 */ /* 0x000fe400078ec0ff */
[----:B------:R-:W-:-:S04]  /*00c0*/  LOP3.LUT R4, R4, 0xffffe000, RZ, 0xc0, !PT ;  /* 0xffffe00004047812 */ /* 0x000fc800078ec0ff */
[----:B------:R-:W-:-:S04]  /*00d0*/  IADD3 R9, R4, R0, -R5 ;  /* 0x0000000004097210 */ /* 0x000fc80007ffe805 */
[----:B------:R-:W-:Y:S02]  /*00e0*/  IADD3 R7, R9, 0x800, RZ ;  /* 0x0000080009077810 */ /* 0x000fe40007ffe0ff */
[----:B------:R-:W-:Y:S01]  /*00f0*/  IADD3 R11, R9, 0x1000, RZ ;  /* 0x00001000090b7810 */ /* 0x000fe20007ffe0ff */
[----:B-1----:R-:W-:Y:S01]  /*0100*/  IMAD.WIDE R4, R9, 0x4, R2 ;  /* 0x0000000409047825 */ /* 0x002fe200078e0202 */
[----:B------:R-:W-:-:S03]  /*0110*/  IADD3 R13, R9, 0x1800, RZ ;  /* 0x00001800090d7810 */ /* 0x000fc60007ffe0ff */
[--C-:B------:R-:W-:Y:S02]  /*0120*/  IMAD.WIDE R6, R7, 0x4, R2.reuse ;  /* 0x0000000407067825 */ /* 0x100fe400078e0202 */
[----:B------:R-:W2:Y:S02]  /*0130*/  LDG.E.64 R4, desc[UR4][R4.64] ;  /* 0x0000000404047981 */ /* 0x000ea4000c1e1b00 */
[--C-:B------:R-:W-:Y:S02]  /*0140*/  IMAD.WIDE R8, R11, 0x4, R2.reuse ;  /* 0x000000040b087825 */ /* 0x100fe400078e0202 */
[----:B------:R-:W2:Y:S01]  /*0150*/  LDG.E.64 R6, desc[UR4][R6.64] ;  /* 0x0000000406067981 */ /* 0x000ea2000c1e1b00 */
[----:B------:R-:W1:Y:S01]  /*0160*/  LDC.64 R10, c[0x0][0x218] ;  /* 0x00008600ff0a7b82 */ /* 0x000e620000000a00 */
[----:B------:R-:W-:Y:S02]  /*0170*/  IMAD.WIDE R2, R13, 0x4, R2 ;  /* 0x000000040d027825 */ /* 0x000fe400078e0202 */
[----:B------:R-:W3:Y:S04]  /*0180*/  LDG.E.64 R8, desc[UR4][R8.64] ;  /* 0x0000000408087981 */ /* 0x000ee8000c1e1b00 */
[----:B------:R-:W4:Y:S01]  /*0190*/  LDG.E.64 R2, desc[UR4][R2.64] ;  /* 0x0000000402027981 */ /* 0x000f22000c1e1b00 */
[----:B--2---:R-:W-:Y:S01]  /*01a0*/  FADD R13, R4, R6 ;  /* 0x00000006040d7221 */ /* 0x004fe20000000000 */
[----:B------:R-:W-:-:S03]  /*01b0*/  FADD R12, R5, R7 ;  /* 0x00000007050c7221 */ /* 0x000fc60000000000 */
[----:B---3--:R-:W-:Y:S01]  /*01c0*/  FADD R13, R8, R13 ;  /* 0x0000000d080d7221 */ /* 0x008fe20000000000 */
[----:B------:R-:W-:-:S03]  /*01d0*/  FADD R12, R9, R12 ;  /* 0x0000000c090c7221 */ /* 0x000fc60000000000 */
[----:B----4-:R-:W-:Y:S01]  /*01e0*/  FADD R13, R2, R13 ;  /* 0x0000000d020d7221 */ /* 0x010fe20000000000 */
[----:B------:R-:W-:Y:S01]  /*01f0*/  FADD R12, R3, R12 ;  /* 0x0000000c030c7221 */ /* 0x000fe20000000000 */
[----:B-1----:R-:W-:-:S04]  /*0200*/  IMAD.WIDE R4, R0, 0x4, R10 ;  /* 0x0000000400047825 */ /* 0x002fc800078e020a */
[----:B------:R-:W-:Y:S01]  /*0210*/  FMUL R6, R13, 0.25 ;  /* 0x3e8000000d067820 */ /* 0x000fe20000400000 */
[----:B------:R-:W-:-:S05]  /*0220*/  FMUL R7, R12, 0.25 ;  /* 0x3e8000000c077820 */ /* 0x000fca0000400000 */
[----:B------:R-:W-:Y:S01]  /*0230*/  STG.E.64 desc[UR4][R4.64], R6 ;  /* 0x0000000604007986 */ /* 0x000fe2000c101b04 */
[----:B------:R-:W-:Y:S05]  /*0240*/  EXIT ;  /* 0x000000000000794d */ /* 0x000fea0003800000 */
.L_x_0:
[----:B------:R-:W-:-:S00]  /*0250*/  BRA `(.L_x_0) ;  /* 0xfffffffc00fc7947 */ /* 0x000fc0000383ffff */
[----:B------:R-:W-:-:S00]  /*0260*/  NOP ;  /* 0x0000000000007918 */ /* 0x000fc00000000000 */
        /* <DEDUP_REMOVED lines=9> */
.L_x_1:


//--------------------- .nv.constant0.triton_poi_fused_mean_25 --------------------------
	.section	.nv.constant0.triton_poi_fused_mean_25,"a",@progbits
	.sectionflags	@""
	.align	4
.nv.constant0.triton_poi_fused_mean_25:
	.zero		548
